//
// Generated by NVIDIA NVVM Compiler
//
// Compiler Build ID: CL-36424714
// Cuda compilation tools, release 13.0, V13.0.88
// Based on NVVM 20.0.0
//

.version 9.0
.target sm_100
.address_size 64

	// .globl	_Z6l2_latPjS_PdS0_

.visible .entry _Z6l2_latPjS_PdS0_(
	.param .u64 .ptr .align 1 _Z6l2_latPjS_PdS0__param_0,
	.param .u64 .ptr .align 1 _Z6l2_latPjS_PdS0__param_1,
	.param .u64 .ptr .align 1 _Z6l2_latPjS_PdS0__param_2,
	.param .u64 .ptr .align 1 _Z6l2_latPjS_PdS0__param_3
)
{
	.reg .pred 	%p<2>;
	.reg .b32 	%r<4>;
	.reg .b64 	%rd<26>;
	.reg .b64 	%fd<37>;

	ld.param.u64 	%rd1, [_Z6l2_latPjS_PdS0__param_0];
	ld.param.u64 	%rd2, [_Z6l2_latPjS_PdS0__param_1];
	ld.param.u64 	%rd3, [_Z6l2_latPjS_PdS0__param_2];
	ld.param.u64 	%rd4, [_Z6l2_latPjS_PdS0__param_3];
	mov.u32 	%r1, %tid.x;
	setp.ne.s32 	%p1, %r1, 0;
	@%p1 bra 	$L__BB0_2;
	cvta.to.global.u64 	%rd23, %rd1;
	cvta.to.global.u64 	%rd24, %rd2;
	cvta.to.global.u64 	%rd25, %rd3;
	add.s64 	%rd22, %rd4, 131072;
	mov.f64 	%fd3, 0d0000000000000000;
	// begin inline asm
	{	
.reg .f64 data;
	ld.global.cg.f64 data, [%rd22];
	add.f64 %fd3, data, %fd3;
	}
	// end inline asm
	// begin inline asm
	bar.sync 0;
	// end inline asm
	// begin inline asm
	{	
.reg .f64 data;
	ld.global.cg.f64 data, [%rd4];
	add.f64 %fd3, data, %fd3;
	}
	// end inline asm
	add.s64 	%rd7, %rd4, 8192;
	// begin inline asm
	{	
.reg .f64 data;
	ld.global.cg.f64 data, [%rd7];
	add.f64 %fd3, data, %fd3;
	}
	// end inline asm
	add.s64 	%rd8, %rd4, 16384;
	// begin inline asm
	{	
.reg .f64 data;
	ld.global.cg.f64 data, [%rd8];
	add.f64 %fd3, data, %fd3;
	}
	// end inline asm
	add.s64 	%rd9, %rd4, 24576;
	// begin inline asm
	{	
.reg .f64 data;
	ld.global.cg.f64 data, [%rd9];
	add.f64 %fd3, data, %fd3;
	}
	// end inline asm
	add.s64 	%rd10, %rd4, 32768;
	// begin inline asm
	{	
.reg .f64 data;
	ld.global.cg.f64 data, [%rd10];
	add.f64 %fd3, data, %fd3;
	}
	// end inline asm
	add.s64 	%rd11, %rd4, 40960;
	// begin inline asm
	{	
.reg .f64 data;
	ld.global.cg.f64 data, [%rd11];
	add.f64 %fd3, data, %fd3;
	}
	// end inline asm
	add.s64 	%rd12, %rd4, 49152;
	// begin inline asm
	{	
.reg .f64 data;
	ld.global.cg.f64 data, [%rd12];
	add.f64 %fd3, data, %fd3;
	}
	// end inline asm
	add.s64 	%rd13, %rd4, 57344;
	// begin inline asm
	{	
.reg .f64 data;
	ld.global.cg.f64 data, [%rd13];
	add.f64 %fd3, data, %fd3;
	}
	// end inline asm
	add.s64 	%rd14, %rd4, 65536;
	// begin inline asm
	{	
.reg .f64 data;
	ld.global.cg.f64 data, [%rd14];
	add.f64 %fd3, data, %fd3;
	}
	// end inline asm
	add.s64 	%rd15, %rd4, 73728;
	// begin inline asm
	{	
.reg .f64 data;
	ld.global.cg.f64 data, [%rd15];
	add.f64 %fd3, data, %fd3;
	}
	// end inline asm
	add.s64 	%rd16, %rd4, 81920;
	// begin inline asm
	{	
.reg .f64 data;
	ld.global.cg.f64 data, [%rd16];
	add.f64 %fd3, data, %fd3;
	}
	// end inline asm
	add.s64 	%rd17, %rd4, 90112;
	// begin inline asm
	{	
.reg .f64 data;
	ld.global.cg.f64 data, [%rd17];
	add.f64 %fd3, data, %fd3;
	}
	// end inline asm
	add.s64 	%rd18, %rd4, 98304;
	// begin inline asm
	{	
.reg .f64 data;
	ld.global.cg.f64 data, [%rd18];
	add.f64 %fd3, data, %fd3;
	}
	// end inline asm
	add.s64 	%rd19, %rd4, 106496;
	// begin inline asm
	{	
.reg .f64 data;
	ld.global.cg.f64 data, [%rd19];
	add.f64 %fd3, data, %fd3;
	}
	// end inline asm
	add.s64 	%rd20, %rd4, 114688;
	// begin inline asm
	{	
.reg .f64 data;
	ld.global.cg.f64 data, [%rd20];
	add.f64 %fd3, data, %fd3;
	}
	// end inline asm
	add.s64 	%rd21, %rd4, 122880;
	// begin inline asm
	{	
.reg .f64 data;
	ld.global.cg.f64 data, [%rd21];
	add.f64 %fd3, data, %fd3;
	}
	// end inline asm
	// begin inline asm
	bar.sync 0;
	// end inline asm
	// begin inline asm
	mov.u32 %r2, %clock;
	// end inline asm
	// begin inline asm
	{	
.reg .f64 data;
	ld.global.cg.f64 data, [%rd22];
	add.f64 %fd3, data, %fd3;
	}
	// end inline asm
	// begin inline asm
	bar.sync 0;
	// end inline asm
	// begin inline asm
	mov.u32 %r3, %clock;
	// end inline asm
	st.global.u32 	[%rd23], %r2;
	st.global.u32 	[%rd24], %r3;
	st.global.f64 	[%rd25], %fd3;
$L__BB0_2:
	ret;

}


// ===== COMPILED SASS (sm_100) =====

	.target	sm_100

	.elftype	@"ET_EXEC"


//--------------------- .note.nv.tkinfo           --------------------------
	.section	.note.nv.tkinfo,"",@"SHT_NOTE"
	.sectionflags	@"SHF_NOTE_NV_TKINFO"
	.tkinfo
        /*0018*/ 	.word	0x00000002
        /*0030*/ 	.string	""
        /*0030*/ 	.string	"ptxas"
        /*0030*/ 	.string	"Cuda compilation tools, release 13.0, V13.0.88"
        /*0030*/ 	.string	"Build cuda_13.0.r13.0/compiler.36424714_0"
        /*0030*/ 	.string	"-arch sm_100 -m 64 "



//--------------------- .note.nv.cuinfo           --------------------------
	.section	.note.nv.cuinfo,"",@"SHT_NOTE"
	.sectionflags	@"SHF_NOTE_NV_CUINFO"
        /*0018*/ 	.short	0x0002
        /*001a*/ 	.short	0x0064
        /*001c*/ 	.short	0x0082
	.zero		2


//--------------------- .nv.info                  --------------------------
	.section	.nv.info,"",@"SHT_CUDA_INFO"
	.align	4


	//----- nvinfo : EIATTR_REGCOUNT
	.align		4
        /*0000*/ 	.byte	0x04, 0x2f
        /*0002*/ 	.short	(.L_1 - .L_0)
	.align		4
.L_0:
        /*0004*/ 	.word	index@(_Z6l2_latPjS_PdS0_)
        /*0008*/ 	.word	0x0000001e


	//----- nvinfo : EIATTR_FRAME_SIZE
	.align		4
.L_1:
        /*000c*/ 	.byte	0x04, 0x11
        /*000e*/ 	.short	(.L_3 - .L_2)
	.align		4
.L_2:
        /*0010*/ 	.word	index@(_Z6l2_latPjS_PdS0_)
        /*0014*/ 	.word	0x00000000


	//----- nvinfo : EIATTR_MIN_STACK_SIZE
	.align		4
.L_3:
        /*0018*/ 	.byte	0x04, 0x12
        /*001a*/ 	.short	(.L_5 - .L_4)
	.align		4
.L_4:
        /*001c*/ 	.word	index@(_Z6l2_latPjS_PdS0_)
        /*0020*/ 	.word	0x00000000
.L_5:


//--------------------- .nv.compat                --------------------------
	.section	.nv.compat,"",@"SHT_CUDA_COMPAT_INFO"
	.align	4
        /*0000*/ 	.byte	0x02, 0x09, 0x00, 0x00, 0x02, 0x02, 0x01, 0x00, 0x02, 0x05, 0x05, 0x00, 0x03, 0x07, 0x01, 0x01
        /*0010*/ 	.byte	0x02, 0x03, 0x00, 0x00, 0x02, 0x06, 0x01, 0x00, 0x04, 0x0b, 0x08, 0x00, 0x01, 0x00, 0x00, 0x00
        /*0020*/ 	.byte	0x00, 0x00, 0x00, 0x00


//--------------------- .nv.info._Z6l2_latPjS_PdS0_ --------------------------
	.section	.nv.info._Z6l2_latPjS_PdS0_,"",@"SHT_CUDA_INFO"
	.sectionflags	@""
	.align	4


	//----- nvinfo : EIATTR_CUDA_API_VERSION
	.align		4
        /*0000*/ 	.byte	0x04, 0x37
        /*0002*/ 	.short	(.L_7 - .L_6)
.L_6:
        /*0004*/ 	.word	0x00000082


	//----- nvinfo : EIATTR_KPARAM_INFO
	.align		4
.L_7:
        /*0008*/ 	.byte	0x04, 0x17
        /*000a*/ 	.short	(.L_9 - .L_8)
.L_8:
        /*000c*/ 	.word	0x00000000
        /*0010*/ 	.short	0x0003
        /*0012*/ 	.short	0x0018
        /*0014*/ 	.byte	0x00, 0xf5, 0x21, 0x00


	//----- nvinfo : EIATTR_KPARAM_INFO
	.align		4
.L_9:
        /*0018*/ 	.byte	0x04, 0x17
        /*001a*/ 	.short	(.L_11 - .L_10)
.L_10:
        /*001c*/ 	.word	0x00000000
        /*0020*/ 	.short	0x0002
        /*0022*/ 	.short	0x0010
        /*0024*/ 	.byte	0x00, 0xf5, 0x21, 0x00


	//----- nvinfo : EIATTR_KPARAM_INFO
	.align		4
.L_11:
        /*0028*/ 	.byte	0x04, 0x17
        /*002a*/ 	.short	(.L_13 - .L_12)
.L_12:
        /*002c*/ 	.word	0x00000000
        /*0030*/ 	.short	0x0001
        /*0032*/ 	.short	0x0008
        /*0034*/ 	.byte	0x00, 0xf5, 0x21, 0x00


	//----- nvinfo : EIATTR_KPARAM_INFO
	.align		4
.L_13:
        /*0038*/ 	.byte	0x04, 0x17
        /*003a*/ 	.short	(.L_15 - .L_14)
.L_14:
        /*003c*/ 	.word	0x00000000
        /*0040*/ 	.short	0x0000
        /*0042*/ 	.short	0x0000
        /*0044*/ 	.byte	0x00, 0xf5, 0x21, 0x00


	//----- nvinfo : EIATTR_SPARSE_MMA_MASK
	.align		4
.L_15:
        /*0048*/ 	.byte	0x03, 0x50
        /*004a*/ 	.short	0x0000


	//----- nvinfo : EIATTR_MAXREG_COUNT
	.align		4
        /*004c*/ 	.byte	0x03, 0x1b
        /*004e*/ 	.short	0x00ff


	//----- nvinfo : EIATTR_NUM_BARRIERS
	.align		4
        /*0050*/ 	.byte	0x02, 0x4c
        /*0052*/ 	.byte	0x01
	.zero		1


	//----- nvinfo : EIATTR_MERCURY_ISA_VERSION
	.align		4
        /*0054*/ 	.byte	0x03, 0x5f
        /*0056*/ 	.short	0x0101


	//----- nvinfo : EIATTR_VRC_CTA_INIT_COUNT
	.align		4
        /*0058*/ 	.byte	0x02, 0x4a
	.zero		1
	.zero		1


	//----- nvinfo : EIATTR_EXIT_INSTR_OFFSETS
	.align		4
        /*005c*/ 	.byte	0x04, 0x1c
        /*005e*/ 	.short	(.L_17 - .L_16)


	//   ....[0]....
.L_16:
        /*0060*/ 	.word	0x00000030


	//   ....[1]....
        /*0064*/ 	.word	0x00000360


	//----- nvinfo : EIATTR_CBANK_PARAM_SIZE
	.align		4
.L_17:
        /*0068*/ 	.byte	0x03, 0x19
        /*006a*/ 	.short	0x0020


	//----- nvinfo : EIATTR_PARAM_CBANK
	.align		4
        /*006c*/ 	.byte	0x04, 0x0a
        /*006e*/ 	.short	(.L_19 - .L_18)
	.align		4
.L_18:
        /*0070*/ 	.word	index@(.nv.constant0._Z6l2_latPjS_PdS0_)
        /*0074*/ 	.short	0x0380
        /*0076*/ 	.short	0x0020


	//----- nvinfo : EIATTR_SW_WAR
	.align		4
.L_19:
        /*0078*/ 	.byte	0x04, 0x36
        /*007a*/ 	.short	(.L_21 - .L_20)
.L_20:
        /*007c*/ 	.word	0x00000008
.L_21:


//--------------------- .nv.callgraph             --------------------------
	.section	.nv.callgraph,"",@"SHT_CUDA_CALLGRAPH"
	.align	4
	.sectionentsize	8
	.align		4
        /*0000*/ 	.word	0x00000000
	.align		4
        /*0004*/ 	.word	0xffffffff
	.align		4
        /*0008*/ 	.word	0x00000000
	.align		4
        /*000c*/ 	.word	0xfffffffe
	.align		4
        /*0010*/ 	.word	0x00000000
	.align		4
        /*0014*/ 	.word	0xfffffffd
	.align		4
        /*0018*/ 	.word	0x00000000
	.align		4
        /*001c*/ 	.word	0xfffffffc


//--------------------- .text._Z6l2_latPjS_PdS0_  --------------------------
	.section	.text._Z6l2_latPjS_PdS0_,"ax",@progbits
	.align	128
        .global         _Z6l2_latPjS_PdS0_
        .type           _Z6l2_latPjS_PdS0_,@function
        .size           _Z6l2_latPjS_PdS0_,(.L_x_1 - _Z6l2_latPjS_PdS0_)
        .other          _Z6l2_latPjS_PdS0_,@"STO_CUDA_ENTRY STV_DEFAULT"
_Z6l2_latPjS_PdS0_:
.text._Z6l2_latPjS_PdS0_:
[----:B------:R-:W-:Y:S01]  /*0000*/  LDC R1, c[0x0][0x37c] ;  /* 0x0000df00ff017b82 */ /* 0x000fe20000000800 */
[----:B------:R-:W0:Y:S02]  /*0010*/  S2R R0, SR_TID.X ;  /* 0x0000000000007919 */ /* 0x000e240000002100 */
[----:B0-----:R-:W-:-:S13]  /*0020*/  ISETP.NE.AND P0, PT, R0, RZ, PT ;  /* 0x000000ff0000720c */ /* 0x001fda0003f05270 */
[----:B------:R-:W-:Y:S05]  /*0030*/  @P0 EXIT ;  /* 0x000000000000094d */ /* 0x000fea0003800000 */
[----:B------:R-:W0:Y:S01]  /*0040*/  LDC.64 R2, c[0x0][0x398] ;  /* 0x0000e600ff027b82 */ /* 0x000e220000000a00 */
[----:B------:R-:W0:Y:S07]  /*0050*/  LDCU.64 UR4, c[0x0][0x358] ;  /* 0x00006b00ff0477ac */ /* 0x000e2e0008000a00 */
[----:B------:R-:W1:Y:S01]  /*0060*/  LDC.64 R8, c[0x0][0x398] ;  /* 0x0000e600ff087b82 */ /* 0x000e620000000a00 */
[----:B0-----:R-:W2:Y:S07]  /*0070*/  LDG.E.64.STRONG.GPU R6, desc[UR4][R2.64+0x20000] ;  /* 0x0200000402067981 */ /* 0x001eae000c1efb00 */
[----:B------:R-:W-:Y:S06]  /*0080*/  BAR.SYNC.DEFER_BLOCKING 0x0 ;  /* 0x0000000000007b1d */ /* 0x000fec0000010000 */
[----:B-1----:R-:W3:Y:S04]  /*0090*/  LDG.E.64.STRONG.GPU R26, desc[UR4][R8.64] ;  /* 0x00000004081a7981 */ /* 0x002ee8000c1efb00 */
[----:B------:R-:W4:Y:S04]  /*00a0*/  LDG.E.64.STRONG.GPU R20, desc[UR4][R2.64+0x2000] ;  /* 0x0020000402147981 */ /* 0x000f28000c1efb00 */
[----:B------:R-:W5:Y:S04]  /*00b0*/  LDG.E.64.STRONG.GPU R24, desc[UR4][R2.64+0x4000] ;  /* 0x0040000402187981 */ /* 0x000f68000c1efb00 */
[----:B------:R-:W5:Y:S04]  /*00c0*/  LDG.E.64.STRONG.GPU R22, desc[UR4][R2.64+0x6000] ;  /* 0x0060000402167981 */ /* 0x000f68000c1efb00 */
[----:B------:R-:W5:Y:S04]  /*00d0*/  LDG.E.64.STRONG.GPU R18, desc[UR4][R2.64+0x8000] ;  /* 0x0080000402127981 */ /* 0x000f68000c1efb00 */
[----:B------:R-:W5:Y:S04]  /*00e0*/  LDG.E.64.STRONG.GPU R4, desc[UR4][R2.64+0xa000] ;  /* 0x00a0000402047981 */ /* 0x000f68000c1efb00 */
[----:B------:R-:W5:Y:S04]  /*00f0*/  LDG.E.64.STRONG.GPU R16, desc[UR4][R2.64+0xc000] ;  /* 0x00c0000402107981 */ /* 0x000f68000c1efb00 */
[----:B------:R-:W5:Y:S04]  /*0100*/  LDG.E.64.STRONG.GPU R14, desc[UR4][R2.64+0xe000] ;  /* 0x00e00004020e7981 */ /* 0x000f68000c1efb00 */
[----:B------:R-:W5:Y:S04]  /*0110*/  LDG.E.64.STRONG.GPU R12, desc[UR4][R2.64+0x10000] ;  /* 0x01000004020c7981 */ /* 0x000f68000c1efb00 */
[----:B------:R-:W5:Y:S04]  /*0120*/  LDG.E.64.STRONG.GPU R10, desc[UR4][R2.64+0x12000] ;  /* 0x01200004020a7981 */ /* 0x000f68000c1efb00 */
[----:B------:R-:W5:Y:S01]  /*0130*/  LDG.E.64.STRONG.GPU R8, desc[UR4][R2.64+0x14000] ;  /* 0x0140000402087981 */ /* 0x000f62000c1efb00 */
[----:B--2---:R-:W-:-:S08]  /*0140*/  DADD R6, RZ, R6 ;  /* 0x00000000ff067229 */ /* 0x004fd00000000006 */
[----:B---3--:R-:W-:Y:S02]  /*0150*/  DADD R26, R6, R26 ;  /* 0x00000000061a7229 */ /* 0x008fe4000000001a */
[----:B------:R-:W2:Y:S06]  /*0160*/  LDG.E.64.STRONG.GPU R6, desc[UR4][R2.64+0x16000] ;  /* 0x0160000402067981 */ /* 0x000eac000c1efb00 */
[----:B----4-:R-:W-:Y:S01]  /*0170*/  DADD R26, R26, R20 ;  /* 0x000000001a1a7229 */ /* 0x010fe20000000014 */
[----:B------:R-:W3:Y:S07]  /*0180*/  LDG.E.64.STRONG.GPU R20, desc[UR4][R2.64+0x18000] ;  /* 0x0180000402147981 */ /* 0x000eee000c1efb00 */
[----:B-----5:R-:W-:Y:S01]  /*0190*/  DADD R26, R26, R24 ;  /* 0x000000001a1a7229 */ /* 0x020fe20000000018 */
[----:B------:R-:W4:Y:S07]  /*01a0*/  LDG.E.64.STRONG.GPU R24, desc[UR4][R2.64+0x1a000] ;  /* 0x01a0000402187981 */ /* 0x000f2e000c1efb00 */
[----:B------:R-:W-:Y:S01]  /*01b0*/  DADD R26, R26, R22 ;  /* 0x000000001a1a7229 */ /* 0x000fe20000000016 */
[----:B------:R-:W5:Y:S07]  /*01c0*/  LDG.E.64.STRONG.GPU R22, desc[UR4][R2.64+0x1c000] ;  /* 0x01c0000402167981 */ /* 0x000f6e000c1efb00 */
[----:B------:R-:W-:Y:S01]  /*01d0*/  DADD R26, R26, R18 ;  /* 0x000000001a1a7229 */ /* 0x000fe20000000012 */
[----:B------:R-:W5:Y:S07]  /*01e0*/  LDG.E.64.STRONG.GPU R18, desc[UR4][R2.64+0x1e000] ;  /* 0x01e0000402127981 */ /* 0x000f6e000c1efb00 */
[----:B------:R-:W-:-:S08]  /*01f0*/  DADD R4, R26, R4 ;  /* 0x000000001a047229 */ /* 0x000fd00000000004 */
[----:B------:R-:W-:-:S08]  /*0200*/  DADD R4, R4, R16 ;  /* 0x0000000004047229 */ /* 0x000fd00000000010 */
[----:B------:R-:W-:-:S08]  /*0210*/  DADD R4, R4, R14 ;  /* 0x0000000004047229 */ /* 0x000fd0000000000e */
[----:B------:R-:W-:-:S08]  /*0220*/  DADD R4, R4, R12 ;  /* 0x0000000004047229 */ /* 0x000fd0000000000c */
[----:B------:R-:W-:-:S08]  /*0230*/  DADD R4, R4, R10 ;  /* 0x0000000004047229 */ /* 0x000fd0000000000a */
[----:B------:R-:W-:Y:S01]  /*0240*/  DADD R4, R4, R8 ;  /* 0x0000000004047229 */ /* 0x000fe20000000008 */
[----:B------:R-:W-:Y:S07]  /*0250*/  BAR.SYNC.DEFER_BLOCKING 0x0 ;  /* 0x0000000000007b1d */ /* 0x000fee0000010000 */
[----:B--2---:R-:W-:-:S08]  /*0260*/  DADD R4, R4, R6 ;  /* 0x0000000004047229 */ /* 0x004fd00000000006 */
[----:B---3--:R-:W-:-:S08]  /*0270*/  DADD R4, R4, R20 ;  /* 0x0000000004047229 */ /* 0x008fd00000000014 */
[----:B----4-:R-:W-:-:S08]  /*0280*/  DADD R4, R4, R24 ;  /* 0x0000000004047229 */ /* 0x010fd00000000018 */
[----:B-----5:R-:W-:-:S08]  /*0290*/  DADD R4, R4, R22 ;  /* 0x0000000004047229 */ /* 0x020fd00000000016 */
[----:B------:R-:W-:Y:S01]  /*02a0*/  DADD R4, R4, R18 ;  /* 0x0000000004047229 */ /* 0x000fe20000000012 */
[----:B------:R-:W-:Y:S01]  /*02b0*/  CS2R.32 R11, SR_CLOCKLO ;  /* 0x00000000000b7805 */ /* 0x000fe20000005000 */
[----:B------:R-:W2:Y:S01]  /*02c0*/  LDG.E.64.STRONG.GPU R2, desc[UR4][R2.64+0x20000] ;  /* 0x0200000402027981 */ /* 0x000ea2000c1efb00 */
[----:B------:R-:W-:Y:S06]  /*02d0*/  BAR.SYNC.DEFER_BLOCKING 0x0 ;  /* 0x0000000000007b1d */ /* 0x000fec0000010000 */
[----:B--2---:R-:W-:Y:S01]  /*02e0*/  DADD R4, R4, R2 ;  /* 0x0000000004047229 */ /* 0x004fe20000000002 */
[----:B------:R-:W-:Y:S01]  /*02f0*/  CS2R.32 R13, SR_CLOCKLO ;  /* 0x00000000000d7805 */ /* 0x000fe20000005000 */
[----:B------:R-:W0:Y:S08]  /*0300*/  LDC.64 R2, c[0x0][0x380] ;  /* 0x0000e000ff027b82 */ /* 0x000e300000000a00 */
[----:B------:R-:W1:Y:S08]  /*0310*/  LDC.64 R6, c[0x0][0x388] ;  /* 0x0000e200ff067b82 */ /* 0x000e700000000a00 */
[----:B------:R-:W2:Y:S01]  /*0320*/  LDC.64 R8, c[0x0][0x390] ;  /* 0x0000e400ff087b82 */ /* 0x000ea20000000a00 */
[----:B0-----:R-:W-:Y:S04]  /*0330*/  STG.E desc[UR4][R2.64], R11 ;  /* 0x0000000b02007986 */ /* 0x001fe8000c101904 */
[----:B-1----:R-:W-:Y:S04]  /*0340*/  STG.E desc[UR4][R6.64], R13 ;  /* 0x0000000d06007986 */ /* 0x002fe8000c101904 */
[----:B--2---:R-:W-:Y:S01]  /*0350*/  STG.E.64 desc[UR4][R8.64], R4 ;  /* 0x0000000408007986 */ /* 0x004fe2000c101b04 */
[----:B------:R-:W-:Y:S05]  /*0360*/  EXIT ;  /* 0x000000000000794d */ /* 0x000fea0003800000 */
.L_x_0:
[----:B------:R-:W-:-:S00]  /*0370*/  BRA `(.L_x_0) ;  /* 0xfffffffc00fc7947 */ /* 0x000fc0000383ffff */
[----:B------:R-:W-:-:S00]  /*0380*/  NOP ;  /* 0x0000000000007918 */ /* 0x000fc00000000000 */
[----:B------:R-:W-:-:S00]  /*0390*/  NOP ;  /* 0x0000000000007918 */ /* 0x000fc00000000000 */
[----:B------:R-:W-:-:S00]  /*03a0*/  NOP ;  /* 0x0000000000007918 */ /* 0x000fc00000000000 */
[----:B------:R-:W-:-:S00]  /*03b0*/  NOP ;  /* 0x0000000000007918 */ /* 0x000fc00000000000 */
[----:B------:R-:W-:-:S00]  /*03c0*/  NOP ;  /* 0x0000000000007918 */ /* 0x000fc00000000000 */
[----:B------:R-:W-:-:S00]  /*03d0*/  NOP ;  /* 0x0000000000007918 */ /* 0x000fc00000000000 */
[----:B------:R-:W-:-:S00]  /*03e0*/  NOP ;  /* 0x0000000000007918 */ /* 0x000fc00000000000 */
[----:B------:R-:W-:-:S00]  /*03f0*/  NOP ;  /* 0x0000000000007918 */ /* 0x000fc00000000000 */
.L_x_1:


//--------------------- .nv.shared.reserved.0     --------------------------
	.section	.nv.shared.reserved.0,"aw",@nobits
	.weak		__nv_reservedSMEM_offset_0_alias
	.size		__nv_reservedSMEM_offset_0_alias, 0, 64
	.other		__nv_reservedSMEM_offset_0_alias,@"STO_CUDA_RESERVED_SHARED STV_DEFAULT"
__nv_reservedSMEM_offset_0_alias:
	.zero		0
	.zero		64


//--------------------- .nv.constant0._Z6l2_latPjS_PdS0_ --------------------------
	.section	.nv.constant0._Z6l2_latPjS_PdS0_,"a",@progbits
	.sectionflags	@""
	.align	4
.nv.constant0._Z6l2_latPjS_PdS0_:
	.zero		928


//--------------------- SYMBOLS --------------------------

	.type		.nv.reservedSmem.offset0,@object
	.size		.nv.reservedSmem.offset0,0x4
